//
// Generated by NVIDIA NVVM Compiler
//
// Compiler Build ID: CL-36424714
// Cuda compilation tools, release 13.0, V13.0.88
// Based on NVVM 20.0.0
//

.version 9.0
.target sm_100
.address_size 64

	// .globl	template_op_kernel0

.visible .entry template_op_kernel0(
	.param .u64 .ptr .align 1 template_op_kernel0_param_0,
	.param .u64 .ptr .align 1 template_op_kernel0_param_1
)
.maxntid 64
{
	.reg .b32 	%r<20>;
	.reg .b32 	%f<17>;
	.reg .b64 	%rd<9>;

	ld.param.u64 	%rd1, [template_op_kernel0_param_0];
	ld.param.u64 	%rd2, [template_op_kernel0_param_1];
	cvta.to.global.u64 	%rd3, %rd2;
	cvta.to.global.u64 	%rd4, %rd1;
	mov.u32 	%r1, %ctaid.x;
	shl.b32 	%r2, %r1, 14;
	mov.u32 	%r3, %tid.x;
	shl.b32 	%r4, %r3, 11;
	mov.u32 	%r5, %ctaid.y;
	shl.b32 	%r6, %r5, 6;
	mov.u32 	%r7, %tid.y;
	or.b32  	%r8, %r4, %r7;
	add.s32 	%r9, %r8, %r2;
	add.s32 	%r10, %r9, %r6;
	mul.wide.u32 	%rd5, %r10, 4;
	add.s64 	%rd6, %rd4, %rd5;
	ld.global.nc.f32 	%f1, [%rd6];
	shl.b32 	%r11, %r5, 10;
	add.s32 	%r12, %r2, %r11;
	shl.b32 	%r13, %r7, 4;
	and.b32  	%r14, %r13, 768;
	shl.b32 	%r15, %r3, 5;
	and.b32  	%r16, %r7, 15;
	add.s32 	%r17, %r12, %r15;
	or.b32  	%r18, %r17, %r16;
	add.s32 	%r19, %r18, %r14;
	mul.wide.u32 	%rd7, %r19, 4;
	add.s64 	%rd8, %rd3, %rd7;
	st.global.f32 	[%rd8], %f1;
	ld.global.nc.f32 	%f2, [%rd6+4096];
	st.global.f32 	[%rd8+64], %f2;
	ld.global.nc.f32 	%f3, [%rd6+16384];
	st.global.f32 	[%rd8+256], %f3;
	ld.global.nc.f32 	%f4, [%rd6+20480];
	st.global.f32 	[%rd8+320], %f4;
	ld.global.nc.f32 	%f5, [%rd6+32768];
	st.global.f32 	[%rd8+512], %f5;
	ld.global.nc.f32 	%f6, [%rd6+36864];
	st.global.f32 	[%rd8+576], %f6;
	ld.global.nc.f32 	%f7, [%rd6+49152];
	st.global.f32 	[%rd8+768], %f7;
	ld.global.nc.f32 	%f8, [%rd6+53248];
	st.global.f32 	[%rd8+832], %f8;
	ld.global.nc.f32 	%f9, [%rd6+128];
	st.global.f32 	[%rd8+2048], %f9;
	ld.global.nc.f32 	%f10, [%rd6+4224];
	st.global.f32 	[%rd8+2112], %f10;
	ld.global.nc.f32 	%f11, [%rd6+16512];
	st.global.f32 	[%rd8+2304], %f11;
	ld.global.nc.f32 	%f12, [%rd6+20608];
	st.global.f32 	[%rd8+2368], %f12;
	ld.global.nc.f32 	%f13, [%rd6+32896];
	st.global.f32 	[%rd8+2560], %f13;
	ld.global.nc.f32 	%f14, [%rd6+36992];
	st.global.f32 	[%rd8+2624], %f14;
	ld.global.nc.f32 	%f15, [%rd6+49280];
	st.global.f32 	[%rd8+2816], %f15;
	ld.global.nc.f32 	%f16, [%rd6+53376];
	st.global.f32 	[%rd8+2880], %f16;
	ret;

}


// ===== COMPILED SASS (sm_100) =====

	.target	sm_100

	.elftype	@"ET_EXEC"


//--------------------- .note.nv.tkinfo           --------------------------
	.section	.note.nv.tkinfo,"",@"SHT_NOTE"
	.sectionflags	@"SHF_NOTE_NV_TKINFO"
	.tkinfo
        /*0018*/ 	.word	0x00000002
        /*0030*/ 	.string	""
        /*0030*/ 	.string	"ptxas"
        /*0030*/ 	.string	"Cuda compilation tools, release 13.0, V13.0.88"
        /*0030*/ 	.string	"Build cuda_13.0.r13.0/compiler.36424714_0"
        /*0030*/ 	.string	"-arch sm_100 -m 64 "



//--------------------- .note.nv.cuinfo           --------------------------
	.section	.note.nv.cuinfo,"",@"SHT_NOTE"
	.sectionflags	@"SHF_NOTE_NV_CUINFO"
        /*0018*/ 	.short	0x0002
        /*001a*/ 	.short	0x0064
        /*001c*/ 	.short	0x0082
	.zero		2


//--------------------- .nv.info                  --------------------------
	.section	.nv.info,"",@"SHT_CUDA_INFO"
	.align	4


	//----- nvinfo : EIATTR_REGCOUNT
	.align		4
        /*0000*/ 	.byte	0x04, 0x2f
        /*0002*/ 	.short	(.L_1 - .L_0)
	.align		4
.L_0:
        /*0004*/ 	.word	index@(template_op_kernel0)
        /*0008*/ 	.word	0x00000020


	//----- nvinfo : EIATTR_FRAME_SIZE
	.align		4
.L_1:
        /*000c*/ 	.byte	0x04, 0x11
        /*000e*/ 	.short	(.L_3 - .L_2)
	.align		4
.L_2:
        /*0010*/ 	.word	index@(template_op_kernel0)
        /*0014*/ 	.word	0x00000000


	//----- nvinfo : EIATTR_MIN_STACK_SIZE
	.align		4
.L_3:
        /*0018*/ 	.byte	0x04, 0x12
        /*001a*/ 	.short	(.L_5 - .L_4)
	.align		4
.L_4:
        /*001c*/ 	.word	index@(template_op_kernel0)
        /*0020*/ 	.word	0x00000000
.L_5:


//--------------------- .nv.compat                --------------------------
	.section	.nv.compat,"",@"SHT_CUDA_COMPAT_INFO"
	.align	4
        /*0000*/ 	.byte	0x02, 0x09, 0x00, 0x00, 0x02, 0x02, 0x01, 0x00, 0x02, 0x05, 0x05, 0x00, 0x03, 0x07, 0x01, 0x01
        /*0010*/ 	.byte	0x02, 0x03, 0x00, 0x00, 0x02, 0x06, 0x01, 0x00, 0x04, 0x0b, 0x08, 0x00, 0x09, 0x00, 0x00, 0x00
        /*0020*/ 	.byte	0x00, 0x00, 0x00, 0x00


//--------------------- .nv.info.template_op_kernel0 --------------------------
	.section	.nv.info.template_op_kernel0,"",@"SHT_CUDA_INFO"
	.sectionflags	@""
	.align	4


	//----- nvinfo : EIATTR_CUDA_API_VERSION
	.align		4
        /*0000*/ 	.byte	0x04, 0x37
        /*0002*/ 	.short	(.L_7 - .L_6)
.L_6:
        /*0004*/ 	.word	0x00000082


	//----- nvinfo : EIATTR_KPARAM_INFO
	.align		4
.L_7:
        /*0008*/ 	.byte	0x04, 0x17
        /*000a*/ 	.short	(.L_9 - .L_8)
.L_8:
        /*000c*/ 	.word	0x00000000
        /*0010*/ 	.short	0x0001
        /*0012*/ 	.short	0x0008
        /*0014*/ 	.byte	0x00, 0xf5, 0x21, 0x00


	//----- nvinfo : EIATTR_KPARAM_INFO
	.align		4
.L_9:
        /*0018*/ 	.byte	0x04, 0x17
        /*001a*/ 	.short	(.L_11 - .L_10)
.L_10:
        /*001c*/ 	.word	0x00000000
        /*0020*/ 	.short	0x0000
        /*0022*/ 	.short	0x0000
        /*0024*/ 	.byte	0x00, 0xf5, 0x21, 0x00


	//----- nvinfo : EIATTR_SPARSE_MMA_MASK
	.align		4
.L_11:
        /*0028*/ 	.byte	0x03, 0x50
        /*002a*/ 	.short	0x0000


	//----- nvinfo : EIATTR_MAXREG_COUNT
	.align		4
        /*002c*/ 	.byte	0x03, 0x1b
        /*002e*/ 	.short	0x00ff


	//----- nvinfo : EIATTR_MERCURY_ISA_VERSION
	.align		4
        /*0030*/ 	.byte	0x03, 0x5f
        /*0032*/ 	.short	0x0101


	//----- nvinfo : EIATTR_VRC_CTA_INIT_COUNT
	.align		4
        /*0034*/ 	.byte	0x02, 0x4a
	.zero		1
	.zero		1


	//----- nvinfo : EIATTR_EXIT_INSTR_OFFSETS
	.align		4
        /*0038*/ 	.byte	0x04, 0x1c
        /*003a*/ 	.short	(.L_13 - .L_12)


	//   ....[0]....
.L_12:
        /*003c*/ 	.word	0x00000350


	//----- nvinfo : EIATTR_MAX_THREADS
	.align		4
.L_13:
        /*0040*/ 	.byte	0x04, 0x05
        /*0042*/ 	.short	(.L_15 - .L_14)
.L_14:
        /*0044*/ 	.word	0x00000040
        /*0048*/ 	.word	0x00000001
        /*004c*/ 	.word	0x00000001


	//----- nvinfo : EIATTR_CBANK_PARAM_SIZE
	.align		4
.L_15:
        /*0050*/ 	.byte	0x03, 0x19
        /*0052*/ 	.short	0x0010


	//----- nvinfo : EIATTR_PARAM_CBANK
	.align		4
        /*0054*/ 	.byte	0x04, 0x0a
        /*0056*/ 	.short	(.L_17 - .L_16)
	.align		4
.L_16:
        /*0058*/ 	.word	index@(.nv.constant0.template_op_kernel0)
        /*005c*/ 	.short	0x0380
        /*005e*/ 	.short	0x0010


	//----- nvinfo : EIATTR_SW_WAR
	.align		4
.L_17:
        /*0060*/ 	.byte	0x04, 0x36
        /*0062*/ 	.short	(.L_19 - .L_18)
.L_18:
        /*0064*/ 	.word	0x00000008
.L_19:


//--------------------- .nv.callgraph             --------------------------
	.section	.nv.callgraph,"",@"SHT_CUDA_CALLGRAPH"
	.align	4
	.sectionentsize	8
	.align		4
        /*0000*/ 	.word	0x00000000
	.align		4
        /*0004*/ 	.word	0xffffffff
	.align		4
        /*0008*/ 	.word	0x00000000
	.align		4
        /*000c*/ 	.word	0xfffffffe
	.align		4
        /*0010*/ 	.word	0x00000000
	.align		4
        /*0014*/ 	.word	0xfffffffd
	.align		4
        /*0018*/ 	.word	0x00000000
	.align		4
        /*001c*/ 	.word	0xfffffffc


//--------------------- .text.template_op_kernel0 --------------------------
	.section	.text.template_op_kernel0,"ax",@progbits
	.align	128
        .global         template_op_kernel0
        .type           template_op_kernel0,@function
        .size           template_op_kernel0,(.L_x_1 - template_op_kernel0)
        .other          template_op_kernel0,@"STO_CUDA_ENTRY STV_DEFAULT"
template_op_kernel0:
.text.template_op_kernel0:
[----:B------:R-:W-:Y:S01]  /*0000*/  LDC R1, c[0x0][0x37c] ;  /* 0x0000df00ff017b82 */ /* 0x000fe20000000800 */
[----:B------:R-:W0:Y:S07]  /*0010*/  S2R R12, SR_TID.X ;  /* 0x00000000000c7919 */ /* 0x000e2e0000002100 */
[----:B------:R-:W1:Y:S01]  /*0020*/  S2UR UR4, SR_CTAID.X ;  /* 0x00000000000479c3 */ /* 0x000e620000002500 */
[----:B------:R-:W2:Y:S01]  /*0030*/  LDCU.64 UR6, c[0x0][0x358] ;  /* 0x00006b00ff0677ac */ /* 0x000ea20008000a00 */
[----:B------:R-:W3:Y:S01]  /*0040*/  S2R R0, SR_TID.Y ;  /* 0x0000000000007919 */ /* 0x000ee20000002200 */
[----:B------:R-:W4:Y:S05]  /*0050*/  S2R R14, SR_CTAID.Y ;  /* 0x00000000000e7919 */ /* 0x000f2a0000002600 */
[----:B------:R-:W5:Y:S01]  /*0060*/  LDC.64 R2, c[0x0][0x380] ;  /* 0x0000e000ff027b82 */ /* 0x000f620000000a00 */
[----:B-1----:R-:W-:Y:S01]  /*0070*/  USHF.L.U32 UR4, UR4, 0xe, URZ ;  /* 0x0000000e04047899 */ /* 0x002fe200080006ff */
[----:B0-----:R-:W-:-:S05]  /*0080*/  IMAD.SHL.U32 R5, R12, 0x800, RZ ;  /* 0x000008000c057824 */ /* 0x001fca00078e00ff */
[----:B---3--:R-:W-:-:S05]  /*0090*/  LOP3.LUT R5, R5, R0, RZ, 0xfc, !PT ;  /* 0x0000000005057212 */ /* 0x008fca00078efcff */
[----:B------:R-:W-:-:S05]  /*00a0*/  VIADD R5, R5, UR4 ;  /* 0x0000000405057c36 */ /* 0x000fca0008000000 */
[----:B----4-:R-:W-:-:S05]  /*00b0*/  LEA R5, R14, R5, 0x6 ;  /* 0x000000050e057211 */ /* 0x010fca00078e30ff */
[----:B-----5:R-:W-:Y:S02]  /*00c0*/  IMAD.WIDE.U32 R2, R5, 0x4, R2 ;  /* 0x0000000405027825 */ /* 0x020fe400078e0002 */
[----:B------:R-:W0:Y:S03]  /*00d0*/  LDC.64 R4, c[0x0][0x388] ;  /* 0x0000e200ff047b82 */ /* 0x000e260000000a00 */
[----:B--2---:R-:W2:Y:S04]  /*00e0*/  LDG.E.CONSTANT R7, desc[UR6][R2.64] ;  /* 0x0000000602077981 */ /* 0x004ea8000c1e9900 */
[----:B------:R-:W3:Y:S04]  /*00f0*/  LDG.E.CONSTANT R10, desc[UR6][R2.64+0x1000] ;  /* 0x00100006020a7981 */ /* 0x000ee8000c1e9900 */
[----:B------:R-:W4:Y:S04]  /*0100*/  LDG.E.CONSTANT R8, desc[UR6][R2.64+0x4000] ;  /* 0x0040000602087981 */ /* 0x000f28000c1e9900 */
[----:B------:R-:W5:Y:S04]  /*0110*/  LDG.E.CONSTANT R6, desc[UR6][R2.64+0x5000] ;  /* 0x0050000602067981 */ /* 0x000f68000c1e9900 */
        /* <DEDUP_REMOVED lines=11> */
[----:B------:R-:W5:Y:S01]  /*01d0*/  LDG.E.CONSTANT R18, desc[UR6][R2.64+0xd080] ;  /* 0x00d0800602127981 */ /* 0x000f62000c1e9900 */
[----:B------:R-:W-:Y:S01]  /*01e0*/  IMAD.SHL.U32 R16, R0, 0x10, RZ ;  /* 0x0000001000107824 */ /* 0x000fe200078e00ff */
[----:B------:R-:W-:-:S02]  /*01f0*/  LEA R14, R14, UR4, 0xa ;  /* 0x000000040e0e7c11 */ /* 0x000fc4000f8e50ff */
[----:B------:R-:W-:Y:S02]  /*0200*/  LOP3.LUT R0, R0, 0xf, RZ, 0xc0, !PT ;  /* 0x0000000f00007812 */ /* 0x000fe400078ec0ff */
[----:B------:R-:W-:Y:S02]  /*0210*/  LEA R14, R12, R14, 0x5 ;  /* 0x0000000e0c0e7211 */ /* 0x000fe400078e28ff */
[----:B------:R-:W-:-:S04]  /*0220*/  LOP3.LUT R16, R16, 0x300, RZ, 0xc0, !PT ;  /* 0x0000030010107812 */ /* 0x000fc800078ec0ff */
[----:B------:R-:W-:-:S05]  /*0230*/  IADD3 R0, PT, PT, R16, R14, R0 ;  /* 0x0000000e10007210 */ /* 0x000fca0007ffe000 */
[----:B0-----:R-:W-:-:S05]  /*0240*/  IMAD.WIDE.U32 R4, R0, 0x4, R4 ;  /* 0x0000000400047825 */ /* 0x001fca00078e0004 */
[----:B--2---:R-:W-:Y:S04]  /*0250*/  STG.E desc[UR6][R4.64], R7 ;  /* 0x0000000704007986 */ /* 0x004fe8000c101906 */
[----:B---3--:R-:W-:Y:S04]  /*0260*/  STG.E desc[UR6][R4.64+0x40], R10 ;  /* 0x0000400a04007986 */ /* 0x008fe8000c101906 */
[----:B----4-:R-:W-:Y:S04]  /*0270*/  STG.E desc[UR6][R4.64+0x100], R8 ;  /* 0x0001000804007986 */ /* 0x010fe8000c101906 */
[----:B-----5:R-:W-:Y:S04]  /*0280*/  STG.E desc[UR6][R4.64+0x140], R6 ;  /* 0x0001400604007986 */ /* 0x020fe8000c101906 */
[----:B------:R-:W-:Y:S04]  /*0290*/  STG.E desc[UR6][R4.64+0x200], R29 ;  /* 0x0002001d04007986 */ /* 0x000fe8000c101906 */
        /* <DEDUP_REMOVED lines=10> */
[----:B------:R-:W-:Y:S01]  /*0340*/  STG.E desc[UR6][R4.64+0xb40], R18 ;  /* 0x000b401204007986 */ /* 0x000fe2000c101906 */
[----:B------:R-:W-:Y:S05]  /*0350*/  EXIT ;  /* 0x000000000000794d */ /* 0x000fea0003800000 */
.L_x_0:
[----:B------:R-:W-:-:S00]  /*0360*/  BRA `(.L_x_0) ;  /* 0xfffffffc00fc7947 */ /* 0x000fc0000383ffff */
[----:B------:R-:W-:-:S00]  /*0370*/  NOP ;  /* 0x0000000000007918 */ /* 0x000fc00000000000 */
        /* <DEDUP_REMOVED lines=8> */
.L_x_1:


//--------------------- .nv.shared.reserved.0     --------------------------
	.section	.nv.shared.reserved.0,"aw",@nobits
	.weak		__nv_reservedSMEM_offset_0_alias
	.size		__nv_reservedSMEM_offset_0_alias, 0, 64
	.other		__nv_reservedSMEM_offset_0_alias,@"STO_CUDA_RESERVED_SHARED STV_DEFAULT"
__nv_reservedSMEM_offset_0_alias:
	.zero		0
	.zero		64


//--------------------- .nv.constant0.template_op_kernel0 --------------------------
	.section	.nv.constant0.template_op_kernel0,"a",@progbits
	.sectionflags	@""
	.align	4
.nv.constant0.template_op_kernel0:
	.zero		912


//--------------------- SYMBOLS --------------------------

	.type		.nv.reservedSmem.offset0,@object
	.size		.nv.reservedSmem.offset0,0x4
